//
// Generated by NVIDIA NVVM Compiler
//
// Compiler Build ID: CL-36424714
// Cuda compilation tools, release 13.0, V13.0.88
// Based on NVVM 20.0.0
//

.version 9.0
.target sm_100
.address_size 64

	// .globl	_Z10addVectorsPfS_S_

.visible .entry _Z10addVectorsPfS_S_(
	.param .u64 .ptr .align 1 _Z10addVectorsPfS_S__param_0,
	.param .u64 .ptr .align 1 _Z10addVectorsPfS_S__param_1,
	.param .u64 .ptr .align 1 _Z10addVectorsPfS_S__param_2
)
{
	.reg .pred 	%p<2>;
	.reg .b32 	%r<5>;
	.reg .b32 	%f<4>;
	.reg .b64 	%rd<11>;

	ld.param.u64 	%rd1, [_Z10addVectorsPfS_S__param_0];
	ld.param.u64 	%rd2, [_Z10addVectorsPfS_S__param_1];
	ld.param.u64 	%rd3, [_Z10addVectorsPfS_S__param_2];
	mov.u32 	%r2, %ctaid.x;
	mov.u32 	%r3, %ntid.x;
	mov.u32 	%r4, %tid.x;
	mad.lo.s32 	%r1, %r2, %r3, %r4;
	setp.gt.s32 	%p1, %r1, 999999;
	@%p1 bra 	$L__BB0_2;
	cvta.to.global.u64 	%rd4, %rd1;
	cvta.to.global.u64 	%rd5, %rd2;
	cvta.to.global.u64 	%rd6, %rd3;
	mul.wide.s32 	%rd7, %r1, 4;
	add.s64 	%rd8, %rd4, %rd7;
	ld.global.f32 	%f1, [%rd8];
	add.s64 	%rd9, %rd5, %rd7;
	ld.global.f32 	%f2, [%rd9];
	add.f32 	%f3, %f1, %f2;
	add.s64 	%rd10, %rd6, %rd7;
	st.global.f32 	[%rd10], %f3;
$L__BB0_2:
	ret;

}


// ===== COMPILED SASS (sm_100) =====

	.target	sm_100

	.elftype	@"ET_EXEC"


//--------------------- .note.nv.tkinfo           --------------------------
	.section	.note.nv.tkinfo,"",@"SHT_NOTE"
	.sectionflags	@"SHF_NOTE_NV_TKINFO"
	.tkinfo
        /*0018*/ 	.word	0x00000002
        /*0030*/ 	.string	""
        /*0030*/ 	.string	"ptxas"
        /*0030*/ 	.string	"Cuda compilation tools, release 13.0, V13.0.88"
        /*0030*/ 	.string	"Build cuda_13.0.r13.0/compiler.36424714_0"
        /*0030*/ 	.string	"-arch sm_100 -m 64 "



//--------------------- .note.nv.cuinfo           --------------------------
	.section	.note.nv.cuinfo,"",@"SHT_NOTE"
	.sectionflags	@"SHF_NOTE_NV_CUINFO"
        /*0018*/ 	.short	0x0002
        /*001a*/ 	.short	0x0064
        /*001c*/ 	.short	0x0082
	.zero		2


//--------------------- .nv.info                  --------------------------
	.section	.nv.info,"",@"SHT_CUDA_INFO"
	.align	4


	//----- nvinfo : EIATTR_REGCOUNT
	.align		4
        /*0000*/ 	.byte	0x04, 0x2f
        /*0002*/ 	.short	(.L_1 - .L_0)
	.align		4
.L_0:
        /*0004*/ 	.word	index@(_Z10addVectorsPfS_S_)
        /*0008*/ 	.word	0x0000000c


	//----- nvinfo : EIATTR_FRAME_SIZE
	.align		4
.L_1:
        /*000c*/ 	.byte	0x04, 0x11
        /*000e*/ 	.short	(.L_3 - .L_2)
	.align		4
.L_2:
        /*0010*/ 	.word	index@(_Z10addVectorsPfS_S_)
        /*0014*/ 	.word	0x00000000


	//----- nvinfo : EIATTR_MIN_STACK_SIZE
	.align		4
.L_3:
        /*0018*/ 	.byte	0x04, 0x12
        /*001a*/ 	.short	(.L_5 - .L_4)
	.align		4
.L_4:
        /*001c*/ 	.word	index@(_Z10addVectorsPfS_S_)
        /*0020*/ 	.word	0x00000000
.L_5:


//--------------------- .nv.compat                --------------------------
	.section	.nv.compat,"",@"SHT_CUDA_COMPAT_INFO"
	.align	4
        /*0000*/ 	.byte	0x02, 0x09, 0x00, 0x00, 0x02, 0x02, 0x01, 0x00, 0x02, 0x05, 0x05, 0x00, 0x03, 0x07, 0x01, 0x01
        /*0010*/ 	.byte	0x02, 0x03, 0x00, 0x00, 0x02, 0x06, 0x01, 0x00, 0x04, 0x0b, 0x08, 0x00, 0x09, 0x00, 0x00, 0x00
        /*0020*/ 	.byte	0x00, 0x00, 0x00, 0x00


//--------------------- .nv.info._Z10addVectorsPfS_S_ --------------------------
	.section	.nv.info._Z10addVectorsPfS_S_,"",@"SHT_CUDA_INFO"
	.sectionflags	@""
	.align	4


	//----- nvinfo : EIATTR_CUDA_API_VERSION
	.align		4
        /*0000*/ 	.byte	0x04, 0x37
        /*0002*/ 	.short	(.L_7 - .L_6)
.L_6:
        /*0004*/ 	.word	0x00000082


	//----- nvinfo : EIATTR_KPARAM_INFO
	.align		4
.L_7:
        /*0008*/ 	.byte	0x04, 0x17
        /*000a*/ 	.short	(.L_9 - .L_8)
.L_8:
        /*000c*/ 	.word	0x00000000
        /*0010*/ 	.short	0x0002
        /*0012*/ 	.short	0x0010
        /*0014*/ 	.byte	0x00, 0xf5, 0x21, 0x00


	//----- nvinfo : EIATTR_KPARAM_INFO
	.align		4
.L_9:
        /*0018*/ 	.byte	0x04, 0x17
        /*001a*/ 	.short	(.L_11 - .L_10)
.L_10:
        /*001c*/ 	.word	0x00000000
        /*0020*/ 	.short	0x0001
        /*0022*/ 	.short	0x0008
        /*0024*/ 	.byte	0x00, 0xf5, 0x21, 0x00


	//----- nvinfo : EIATTR_KPARAM_INFO
	.align		4
.L_11:
        /*0028*/ 	.byte	0x04, 0x17
        /*002a*/ 	.short	(.L_13 - .L_12)
.L_12:
        /*002c*/ 	.word	0x00000000
        /*0030*/ 	.short	0x0000
        /*0032*/ 	.short	0x0000
        /*0034*/ 	.byte	0x00, 0xf5, 0x21, 0x00


	//----- nvinfo : EIATTR_SPARSE_MMA_MASK
	.align		4
.L_13:
        /*0038*/ 	.byte	0x03, 0x50
        /*003a*/ 	.short	0x0000


	//----- nvinfo : EIATTR_MAXREG_COUNT
	.align		4
        /*003c*/ 	.byte	0x03, 0x1b
        /*003e*/ 	.short	0x00ff


	//----- nvinfo : EIATTR_MERCURY_ISA_VERSION
	.align		4
        /*0040*/ 	.byte	0x03, 0x5f
        /*0042*/ 	.short	0x0101


	//----- nvinfo : EIATTR_VRC_CTA_INIT_COUNT
	.align		4
        /*0044*/ 	.byte	0x02, 0x4a
	.zero		1
	.zero		1


	//----- nvinfo : EIATTR_EXIT_INSTR_OFFSETS
	.align		4
        /*0048*/ 	.byte	0x04, 0x1c
        /*004a*/ 	.short	(.L_15 - .L_14)


	//   ....[0]....
.L_14:
        /*004c*/ 	.word	0x00000060


	//   ....[1]....
        /*0050*/ 	.word	0x00000120


	//----- nvinfo : EIATTR_CBANK_PARAM_SIZE
	.align		4
.L_15:
        /*0054*/ 	.byte	0x03, 0x19
        /*0056*/ 	.short	0x0018


	//----- nvinfo : EIATTR_PARAM_CBANK
	.align		4
        /*0058*/ 	.byte	0x04, 0x0a
        /*005a*/ 	.short	(.L_17 - .L_16)
	.align		4
.L_16:
        /*005c*/ 	.word	index@(.nv.constant0._Z10addVectorsPfS_S_)
        /*0060*/ 	.short	0x0380
        /*0062*/ 	.short	0x0018


	//----- nvinfo : EIATTR_SW_WAR
	.align		4
.L_17:
        /*0064*/ 	.byte	0x04, 0x36
        /*0066*/ 	.short	(.L_19 - .L_18)
.L_18:
        /*0068*/ 	.word	0x00000008
.L_19:


//--------------------- .nv.callgraph             --------------------------
	.section	.nv.callgraph,"",@"SHT_CUDA_CALLGRAPH"
	.align	4
	.sectionentsize	8
	.align		4
        /*0000*/ 	.word	0x00000000
	.align		4
        /*0004*/ 	.word	0xffffffff
	.align		4
        /*0008*/ 	.word	0x00000000
	.align		4
        /*000c*/ 	.word	0xfffffffe
	.align		4
        /*0010*/ 	.word	0x00000000
	.align		4
        /*0014*/ 	.word	0xfffffffd
	.align		4
        /*0018*/ 	.word	0x00000000
	.align		4
        /*001c*/ 	.word	0xfffffffc


//--------------------- .text._Z10addVectorsPfS_S_ --------------------------
	.section	.text._Z10addVectorsPfS_S_,"ax",@progbits
	.align	128
        .global         _Z10addVectorsPfS_S_
        .type           _Z10addVectorsPfS_S_,@function
        .size           _Z10addVectorsPfS_S_,(.L_x_1 - _Z10addVectorsPfS_S_)
        .other          _Z10addVectorsPfS_S_,@"STO_CUDA_ENTRY STV_DEFAULT"
_Z10addVectorsPfS_S_:
.text._Z10addVectorsPfS_S_:
[----:B------:R-:W-:Y:S01]  /*0000*/  LDC R1, c[0x0][0x37c] ;  /* 0x0000df00ff017b82 */ /* 0x000fe20000000800 */
[----:B------:R-:W0:Y:S07]  /*0010*/  S2R R0, SR_TID.X ;  /* 0x0000000000007919 */ /* 0x000e2e0000002100 */
[----:B------:R-:W0:Y:S08]  /*0020*/  S2UR UR4, SR_CTAID.X ;  /* 0x00000000000479c3 */ /* 0x000e300000002500 */
[----:B------:R-:W0:Y:S02]  /*0030*/  LDC R9, c[0x0][0x360] ;  /* 0x0000d800ff097b82 */ /* 0x000e240000000800 */
[----:B0-----:R-:W-:-:S05]  /*0040*/  IMAD R9, R9, UR4, R0 ;  /* 0x0000000409097c24 */ /* 0x001fca000f8e0200 */
[----:B------:R-:W-:-:S13]  /*0050*/  ISETP.GT.AND P0, PT, R9, 0xf423f, PT ;  /* 0x000f423f0900780c */ /* 0x000fda0003f04270 */
[----:B------:R-:W-:Y:S05]  /*0060*/  @P0 EXIT ;  /* 0x000000000000094d */ /* 0x000fea0003800000 */
[----:B------:R-:W0:Y:S01]  /*0070*/  LDC.64 R2, c[0x0][0x380] ;  /* 0x0000e000ff027b82 */ /* 0x000e220000000a00 */
[----:B------:R-:W1:Y:S07]  /*0080*/  LDCU.64 UR4, c[0x0][0x358] ;  /* 0x00006b00ff0477ac */ /* 0x000e6e0008000a00 */
[----:B------:R-:W2:Y:S08]  /*0090*/  LDC.64 R4, c[0x0][0x388] ;  /* 0x0000e200ff047b82 */ /* 0x000eb00000000a00 */
[----:B------:R-:W3:Y:S01]  /*00a0*/  LDC.64 R6, c[0x0][0x390] ;  /* 0x0000e400ff067b82 */ /* 0x000ee20000000a00 */
[----:B0-----:R-:W-:-:S06]  /*00b0*/  IMAD.WIDE R2, R9, 0x4, R2 ;  /* 0x0000000409027825 */ /* 0x001fcc00078e0202 */
[----:B-1----:R-:W4:Y:S01]  /*00c0*/  LDG.E R2, desc[UR4][R2.64] ;  /* 0x0000000402027981 */ /* 0x002f22000c1e1900 */
[----:B--2---:R-:W-:-:S06]  /*00d0*/  IMAD.WIDE R4, R9, 0x4, R4 ;  /* 0x0000000409047825 */ /* 0x004fcc00078e0204 */
[----:B------:R-:W4:Y:S01]  /*00e0*/  LDG.E R5, desc[UR4][R4.64] ;  /* 0x0000000404057981 */ /* 0x000f22000c1e1900 */
[----:B---3--:R-:W-:-:S04]  /*00f0*/  IMAD.WIDE R6, R9, 0x4, R6 ;  /* 0x0000000409067825 */ /* 0x008fc800078e0206 */
[----:B----4-:R-:W-:-:S05]  /*0100*/  FADD R9, R2, R5 ;  /* 0x0000000502097221 */ /* 0x010fca0000000000 */
[----:B------:R-:W-:Y:S01]  /*0110*/  STG.E desc[UR4][R6.64], R9 ;  /* 0x0000000906007986 */ /* 0x000fe2000c101904 */
[----:B------:R-:W-:Y:S05]  /*0120*/  EXIT ;  /* 0x000000000000794d */ /* 0x000fea0003800000 */
.L_x_0:
[----:B------:R-:W-:-:S00]  /*0130*/  BRA `(.L_x_0) ;  /* 0xfffffffc00fc7947 */ /* 0x000fc0000383ffff */
[----:B------:R-:W-:-:S00]  /*0140*/  NOP ;  /* 0x0000000000007918 */ /* 0x000fc00000000000 */
        /* <DEDUP_REMOVED lines=11> */
.L_x_1:


//--------------------- .nv.shared.reserved.0     --------------------------
	.section	.nv.shared.reserved.0,"aw",@nobits
	.weak		__nv_reservedSMEM_offset_0_alias
	.size		__nv_reservedSMEM_offset_0_alias, 0, 64
	.other		__nv_reservedSMEM_offset_0_alias,@"STO_CUDA_RESERVED_SHARED STV_DEFAULT"
__nv_reservedSMEM_offset_0_alias:
	.zero		0
	.zero		64


//--------------------- .nv.constant0._Z10addVectorsPfS_S_ --------------------------
	.section	.nv.constant0._Z10addVectorsPfS_S_,"a",@progbits
	.sectionflags	@""
	.align	4
.nv.constant0._Z10addVectorsPfS_S_:
	.zero		920


//--------------------- SYMBOLS --------------------------

	.type		.nv.reservedSmem.offset0,@object
	.size		.nv.reservedSmem.offset0,0x4
